//
// Generated by NVIDIA NVVM Compiler
//
// Compiler Build ID: CL-36424714
// Cuda compilation tools, release 13.0, V13.0.88
// Based on NVVM 20.0.0
//

.version 9.0
.target sm_100
.address_size 64

	// .globl	_Z21race_condition_kernelPi

.visible .entry _Z21race_condition_kernelPi(
	.param .u64 .ptr .align 1 _Z21race_condition_kernelPi_param_0
)
{
	.reg .b32 	%r<2>;
	.reg .b64 	%rd<3>;

	ld.param.u64 	%rd1, [_Z21race_condition_kernelPi_param_0];
	cvta.to.global.u64 	%rd2, %rd1;
	atom.global.add.u32 	%r1, [%rd2], 1;
	ret;

}


// ===== COMPILED SASS (sm_100) =====

	.target	sm_100

	.elftype	@"ET_EXEC"


//--------------------- .note.nv.tkinfo           --------------------------
	.section	.note.nv.tkinfo,"",@"SHT_NOTE"
	.sectionflags	@"SHF_NOTE_NV_TKINFO"
	.tkinfo
        /*0018*/ 	.word	0x00000002
        /*0030*/ 	.string	""
        /*0030*/ 	.string	"ptxas"
        /*0030*/ 	.string	"Cuda compilation tools, release 13.0, V13.0.88"
        /*0030*/ 	.string	"Build cuda_13.0.r13.0/compiler.36424714_0"
        /*0030*/ 	.string	"-arch sm_100 -m 64 "



//--------------------- .note.nv.cuinfo           --------------------------
	.section	.note.nv.cuinfo,"",@"SHT_NOTE"
	.sectionflags	@"SHF_NOTE_NV_CUINFO"
        /*0018*/ 	.short	0x0002
        /*001a*/ 	.short	0x0064
        /*001c*/ 	.short	0x0082
	.zero		2


//--------------------- .nv.info                  --------------------------
	.section	.nv.info,"",@"SHT_CUDA_INFO"
	.align	4


	//----- nvinfo : EIATTR_REGCOUNT
	.align		4
        /*0000*/ 	.byte	0x04, 0x2f
        /*0002*/ 	.short	(.L_1 - .L_0)
	.align		4
.L_0:
        /*0004*/ 	.word	index@(_Z21race_condition_kernelPi)
        /*0008*/ 	.word	0x00000008


	//----- nvinfo : EIATTR_FRAME_SIZE
	.align		4
.L_1:
        /*000c*/ 	.byte	0x04, 0x11
        /*000e*/ 	.short	(.L_3 - .L_2)
	.align		4
.L_2:
        /*0010*/ 	.word	index@(_Z21race_condition_kernelPi)
        /*0014*/ 	.word	0x00000000


	//----- nvinfo : EIATTR_MIN_STACK_SIZE
	.align		4
.L_3:
        /*0018*/ 	.byte	0x04, 0x12
        /*001a*/ 	.short	(.L_5 - .L_4)
	.align		4
.L_4:
        /*001c*/ 	.word	index@(_Z21race_condition_kernelPi)
        /*0020*/ 	.word	0x00000000
.L_5:


//--------------------- .nv.compat                --------------------------
	.section	.nv.compat,"",@"SHT_CUDA_COMPAT_INFO"
	.align	4
        /*0000*/ 	.byte	0x02, 0x09, 0x00, 0x00, 0x02, 0x02, 0x01, 0x00, 0x02, 0x05, 0x05, 0x00, 0x03, 0x07, 0x01, 0x01
        /*0010*/ 	.byte	0x02, 0x03, 0x00, 0x00, 0x02, 0x06, 0x01, 0x00, 0x04, 0x0b, 0x08, 0x00, 0x09, 0x00, 0x00, 0x00
        /*0020*/ 	.byte	0x00, 0x00, 0x00, 0x00


//--------------------- .nv.info._Z21race_condition_kernelPi --------------------------
	.section	.nv.info._Z21race_condition_kernelPi,"",@"SHT_CUDA_INFO"
	.sectionflags	@""
	.align	4


	//----- nvinfo : EIATTR_CUDA_API_VERSION
	.align		4
        /*0000*/ 	.byte	0x04, 0x37
        /*0002*/ 	.short	(.L_7 - .L_6)
.L_6:
        /*0004*/ 	.word	0x00000082


	//----- nvinfo : EIATTR_KPARAM_INFO
	.align		4
.L_7:
        /*0008*/ 	.byte	0x04, 0x17
        /*000a*/ 	.short	(.L_9 - .L_8)
.L_8:
        /*000c*/ 	.word	0x00000000
        /*0010*/ 	.short	0x0000
        /*0012*/ 	.short	0x0000
        /*0014*/ 	.byte	0x00, 0xf5, 0x21, 0x00


	//----- nvinfo : EIATTR_SPARSE_MMA_MASK
	.align		4
.L_9:
        /*0018*/ 	.byte	0x03, 0x50
        /*001a*/ 	.short	0x0000


	//----- nvinfo : EIATTR_MAXREG_COUNT
	.align		4
        /*001c*/ 	.byte	0x03, 0x1b
        /*001e*/ 	.short	0x00ff


	//----- nvinfo : EIATTR_MERCURY_ISA_VERSION
	.align		4
        /*0020*/ 	.byte	0x03, 0x5f
        /*0022*/ 	.short	0x0101


	//----- nvinfo : EIATTR_INT_WARP_WIDE_INSTR_OFFSETS
	.align		4
        /*0024*/ 	.byte	0x04, 0x31
        /*0026*/ 	.short	(.L_11 - .L_10)


	//   ....[0]....
.L_10:
        /*0028*/ 	.word	0x00000030


	//----- nvinfo : EIATTR_VRC_CTA_INIT_COUNT
	.align		4
.L_11:
        /*002c*/ 	.byte	0x02, 0x4a
	.zero		1
	.zero		1


	//----- nvinfo : EIATTR_EXIT_INSTR_OFFSETS
	.align		4
        /*0030*/ 	.byte	0x04, 0x1c
        /*0032*/ 	.short	(.L_13 - .L_12)


	//   ....[0]....
.L_12:
        /*0034*/ 	.word	0x00000090


	//----- nvinfo : EIATTR_CBANK_PARAM_SIZE
	.align		4
.L_13:
        /*0038*/ 	.byte	0x03, 0x19
        /*003a*/ 	.short	0x0008


	//----- nvinfo : EIATTR_PARAM_CBANK
	.align		4
        /*003c*/ 	.byte	0x04, 0x0a
        /*003e*/ 	.short	(.L_15 - .L_14)
	.align		4
.L_14:
        /*0040*/ 	.word	index@(.nv.constant0._Z21race_condition_kernelPi)
        /*0044*/ 	.short	0x0380
        /*0046*/ 	.short	0x0008


	//----- nvinfo : EIATTR_SW_WAR
	.align		4
.L_15:
        /*0048*/ 	.byte	0x04, 0x36
        /*004a*/ 	.short	(.L_17 - .L_16)
.L_16:
        /*004c*/ 	.word	0x00000008
.L_17:


//--------------------- .nv.callgraph             --------------------------
	.section	.nv.callgraph,"",@"SHT_CUDA_CALLGRAPH"
	.align	4
	.sectionentsize	8
	.align		4
        /*0000*/ 	.word	0x00000000
	.align		4
        /*0004*/ 	.word	0xffffffff
	.align		4
        /*0008*/ 	.word	0x00000000
	.align		4
        /*000c*/ 	.word	0xfffffffe
	.align		4
        /*0010*/ 	.word	0x00000000
	.align		4
        /*0014*/ 	.word	0xfffffffd
	.align		4
        /*0018*/ 	.word	0x00000000
	.align		4
        /*001c*/ 	.word	0xfffffffc


//--------------------- .text._Z21race_condition_kernelPi --------------------------
	.section	.text._Z21race_condition_kernelPi,"ax",@progbits
	.align	128
        .global         _Z21race_condition_kernelPi
        .type           _Z21race_condition_kernelPi,@function
        .size           _Z21race_condition_kernelPi,(.L_x_1 - _Z21race_condition_kernelPi)
        .other          _Z21race_condition_kernelPi,@"STO_CUDA_ENTRY STV_DEFAULT"
_Z21race_condition_kernelPi:
.text._Z21race_condition_kernelPi:
[----:B------:R-:W-:Y:S01]  /*0000*/  LDC R1, c[0x0][0x37c] ;  /* 0x0000df00ff017b82 */ /* 0x000fe20000000800 */
[----:B------:R-:W0:Y:S07]  /*0010*/  S2R R0, SR_LANEID ;  /* 0x0000000000007919 */ /* 0x000e2e0000000000 */
[----:B------:R-:W1:Y:S01]  /*0020*/  LDC.64 R2, c[0x0][0x380] ;  /* 0x0000e000ff027b82 */ /* 0x000e620000000a00 */
[----:B------:R-:W-:Y:S01]  /*0030*/  VOTEU.ANY UR6, UPT, PT ;  /* 0x0000000000067886 */ /* 0x000fe200038e0100 */
[----:B------:R-:W1:Y:S01]  /*0040*/  LDCU.64 UR4, c[0x0][0x358] ;  /* 0x00006b00ff0477ac */ /* 0x000e620008000a00 */
[----:B------:R-:W1:Y:S01]  /*0050*/  POPC R5, UR6 ;  /* 0x0000000600057d09 */ /* 0x000e620008000000 */
[----:B------:R-:W-:-:S06]  /*0060*/  UFLO.U32 UR7, UR6 ;  /* 0x00000006000772bd */ /* 0x000fcc00080e0000 */
[----:B0-----:R-:W-:-:S13]  /*0070*/  ISETP.EQ.U32.AND P0, PT, R0, UR7, PT ;  /* 0x0000000700007c0c */ /* 0x001fda000bf02070 */
[----:B-1----:R-:W-:Y:S01]  /*0080*/  @P0 REDG.E.ADD.STRONG.GPU desc[UR4][R2.64], R5 ;  /* 0x000000050200098e */ /* 0x002fe2000c12e104 */
[----:B------:R-:W-:Y:S05]  /*0090*/  EXIT ;  /* 0x000000000000794d */ /* 0x000fea0003800000 */
.L_x_0:
[----:B------:R-:W-:-:S00]  /*00a0*/  BRA `(.L_x_0) ;  /* 0xfffffffc00fc7947 */ /* 0x000fc0000383ffff */
[----:B------:R-:W-:-:S00]  /*00b0*/  NOP ;  /* 0x0000000000007918 */ /* 0x000fc00000000000 */
        /* <DEDUP_REMOVED lines=12> */
.L_x_1:


//--------------------- .nv.shared.reserved.0     --------------------------
	.section	.nv.shared.reserved.0,"aw",@nobits
	.weak		__nv_reservedSMEM_offset_0_alias
	.size		__nv_reservedSMEM_offset_0_alias, 0, 64
	.other		__nv_reservedSMEM_offset_0_alias,@"STO_CUDA_RESERVED_SHARED STV_DEFAULT"
__nv_reservedSMEM_offset_0_alias:
	.zero		0
	.zero		64


//--------------------- .nv.constant0._Z21race_condition_kernelPi --------------------------
	.section	.nv.constant0._Z21race_condition_kernelPi,"a",@progbits
	.sectionflags	@""
	.align	4
.nv.constant0._Z21race_condition_kernelPi:
	.zero		904


//--------------------- SYMBOLS --------------------------

	.type		.nv.reservedSmem.offset0,@object
	.size		.nv.reservedSmem.offset0,0x4
